	.headerflags	@"EF_CUDA_TEXMODE_UNIFIED EF_CUDA_64BIT_ADDRESS EF_CUDA_ACCELERATORS EF_CUDA_SM90 EF_CUDA_VIRTUAL_SM(EF_CUDA_SM90)"
	.elftype	@"ET_EXEC"


//--------------------- .nv.info                  --------------------------
	.section	.nv.info,"",@"SHT_CUDA_INFO"
	.align	4


	//----- nvinfo : EIATTR_REGCOUNT
	.align		4
        /*0000*/ 	.byte	0x04, 0x2f
        /*0002*/ 	.short	(.L_1 - .L_0)
	.align		4
.L_0:
        /*0004*/ 	.word	index@(triton_poi_fused_convolution_8)
        /*0008*/ 	.word	0x00000012


	//----- nvinfo : EIATTR_MIN_STACK_SIZE
	.align		4
.L_1:
        /*000c*/ 	.byte	0x04, 0x12
        /*000e*/ 	.short	(.L_3 - .L_2)
	.align		4
.L_2:
        /*0010*/ 	.word	index@(triton_poi_fused_convolution_8)
        /*0014*/ 	.word	0x00000000


	//----- nvinfo : EIATTR_FRAME_SIZE
	.align		4
.L_3:
        /*0018*/ 	.byte	0x04, 0x11
        /*001a*/ 	.short	(.L_5 - .L_4)
	.align		4
.L_4:
        /*001c*/ 	.word	index@(triton_poi_fused_convolution_8)
        /*0020*/ 	.word	0x00000000


	//----- nvinfo : EIATTR_MIN_STACK_SIZE
	.align		4
.L_5:
        /*0024*/ 	.byte	0x04, 0x12
        /*0026*/ 	.short	(.L_7 - .L_6)
	.align		4
.L_6:
        /*0028*/ 	.word	index@(triton_poi_fused_convolution_8)
        /*002c*/ 	.word	0x00000000
.L_7:


//--------------------- .nv.info.triton_poi_fused_convolution_8 --------------------------
	.section	.nv.info.triton_poi_fused_convolution_8,"",@"SHT_CUDA_INFO"
	.sectionflags	@""
	.align	4


	//----- nvinfo : EIATTR_CUDA_API_VERSION
	.align		4
        /*0000*/ 	.byte	0x04, 0x37
        /*0002*/ 	.short	(.L_9 - .L_8)
.L_8:
        /*0004*/ 	.word	0x0000007c


	//----- nvinfo : EIATTR_KPARAM_INFO
	.align		4
.L_9:
        /*0008*/ 	.byte	0x04, 0x17
        /*000a*/ 	.short	(.L_11 - .L_10)
.L_10:
        /*000c*/ 	.word	0x00000000
        /*0010*/ 	.short	0x0002
        /*0012*/ 	.short	0x0010
        /*0014*/ 	.byte	0x00, 0xf0, 0x11, 0x00


	//----- nvinfo : EIATTR_KPARAM_INFO
	.align		4
.L_11:
        /*0018*/ 	.byte	0x04, 0x17
        /*001a*/ 	.short	(.L_13 - .L_12)
.L_12:
        /*001c*/ 	.word	0x00000000
        /*0020*/ 	.short	0x0001
        /*0022*/ 	.short	0x0008
        /*0024*/ 	.byte	0x00, 0xf4, 0x21, 0x00


	//----- nvinfo : EIATTR_KPARAM_INFO
	.align		4
.L_13:
        /*0028*/ 	.byte	0x04, 0x17
        /*002a*/ 	.short	(.L_15 - .L_14)
.L_14:
        /*002c*/ 	.word	0x00000000
        /*0030*/ 	.short	0x0000
        /*0032*/ 	.short	0x0000
        /*0034*/ 	.byte	0x00, 0xf4, 0x21, 0x00


	//----- nvinfo : EIATTR_SPARSE_MMA_MASK
	.align		4
.L_15:
        /*0038*/ 	.byte	0x03, 0x50
        /*003a*/ 	.short	0x0000


	//----- nvinfo : EIATTR_MAXREG_COUNT
	.align		4
        /*003c*/ 	.byte	0x03, 0x1b
        /*003e*/ 	.short	0x00ff


	//----- nvinfo : EIATTR_EXIT_INSTR_OFFSETS
	.align		4
        /*0040*/ 	.byte	0x04, 0x1c
        /*0042*/ 	.short	(.L_17 - .L_16)


	//   ....[0]....
.L_16:
        /*0044*/ 	.word	0x00000270


	//----- nvinfo : EIATTR_REQNTID
	.align		4
.L_17:
        /*0048*/ 	.byte	0x04, 0x10
        /*004a*/ 	.short	(.L_19 - .L_18)
.L_18:
        /*004c*/ 	.word	0x00000080
        /*0050*/ 	.word	0x00000001
        /*0054*/ 	.word	0x00000001


	//----- nvinfo : EIATTR_CBANK_PARAM_SIZE
	.align		4
.L_19:
        /*0058*/ 	.byte	0x03, 0x19
        /*005a*/ 	.short	0x0014


	//----- nvinfo : EIATTR_PARAM_CBANK
	.align		4
        /*005c*/ 	.byte	0x04, 0x0a
        /*005e*/ 	.short	(.L_21 - .L_20)
	.align		4
.L_20:
        /*0060*/ 	.word	index@(.nv.constant0.triton_poi_fused_convolution_8)
        /*0064*/ 	.short	0x0210
        /*0066*/ 	.short	0x0014


	//----- nvinfo : EIATTR_SW_WAR
	.align		4
.L_21:
        /*0068*/ 	.byte	0x04, 0x36
        /*006a*/ 	.short	(.L_23 - .L_22)
.L_22:
        /*006c*/ 	.word	0x00000008
.L_23:


//--------------------- .nv.callgraph             --------------------------
	.section	.nv.callgraph,"",@"SHT_CUDA_CALLGRAPH"
	.align	4
	.sectionentsize	8
	.align		4
        /*0000*/ 	.word	0x00000000
	.align		4
        /*0004*/ 	.word	0xffffffff
	.align		4
        /*0008*/ 	.word	0x00000000
	.align		4
        /*000c*/ 	.word	0xfffffffe
	.align		4
        /*0010*/ 	.word	0x00000000
	.align		4
        /*0014*/ 	.word	0xfffffffd
	.align		4
        /*0018*/ 	.word	0x00000000
	.align		4
        /*001c*/ 	.word	0xfffffffc


//--------------------- .text.triton_poi_fused_convolution_8 --------------------------
	.section	.text.triton_poi_fused_convolution_8,"ax",@progbits
	.align	128
        .global         triton_poi_fused_convolution_8
        .type           triton_poi_fused_convolution_8,@function
        .size           triton_poi_fused_convolution_8,(.L_x_1 - triton_poi_fused_convolution_8)
        .other          triton_poi_fused_convolution_8,@"STO_CUDA_ENTRY STV_DEFAULT"
triton_poi_fused_convolution_8:
.text.triton_poi_fused_convolution_8:
[----:B------:R-:W-:Y:S01]  /*0000*/  LDC R1, c[0x0][0x28] ;  /* 0x00000a00ff017b82 */ /* 0x000fe20000000800 */
[----:B------:R-:W1:Y:S07]  /*0010*/  S2R R0, SR_TID.X ;  /* 0x0000000000007919 */ /* 0x000e6e0000002100 */
[----:B------:R-:W2:Y:S01]  /*0020*/  LDC.64 R2, c[0x0][0x218] ;  /* 0x00008600ff027b82 */ /* 0x000ea20000000a00 */
[----:B------:R-:W-:Y:S01]  /*0030*/  ULDC.64 UR4, c[0x0][0x208] ;  /* 0x0000820000047ab9 */ /* 0x000fe20000000a00 */
[----:B------:R-:W3:Y:S06]  /*0040*/  S2R R9, SR_CTAID.X ;  /* 0x0000000000097919 */ /* 0x000eec0000002500 */
[----:B------:R-:W4:Y:S01]  /*0050*/  LDC.64 R4, c[0x0][0x210] ;  /* 0x00008400ff047b82 */ /* 0x000f220000000a00 */
[----:B-1----:R-:W-:-:S04]  /*0060*/  SHF.L.U32 R0, R0, 0x2, RZ ;  /* 0x0000000200007819 */ /* 0x002fc800000006ff */
[----:B------:R-:W-:-:S04]  /*0070*/  LOP3.LUT R0, R0, 0x1fc, RZ, 0xc0, !PT ;  /* 0x000001fc00007812 */ /* 0x000fc800078ec0ff */
[----:B---3--:R-:W-:-:S04]  /*0080*/  LEA R9, R9, R0, 0xa ;  /* 0x0000000009097211 */ /* 0x008fc800078e50ff */
[----:B------:R-:W-:Y:S01]  /*0090*/  IADD3 R0, R9, 0x200, RZ ;  /* 0x0000020009007810 */ /* 0x000fe20007ffe0ff */
[----:B------:R-:W-:-:S04]  /*00a0*/  IMAD.HI R6, R9, 0x78787879, RZ ;  /* 0x7878787909067827 */ /* 0x000fc800078e02ff */
[----:B------:R-:W-:Y:S01]  /*00b0*/  IMAD.HI R0, R0, 0x78787879, RZ ;  /* 0x7878787900007827 */ /* 0x000fe200078e02ff */
[----:B------:R-:W-:-:S03]  /*00c0*/  SHF.R.U32.HI R7, RZ, 0x1f, R6 ;  /* 0x0000001fff077819 */ /* 0x000fc60000011606 */
[----:B----4-:R-:W-:Y:S01]  /*00d0*/  IMAD.WIDE R8, R9, 0x4, R4 ;  /* 0x0000000409087825 */ /* 0x010fe200078e0204 */
[----:B------:R-:W-:Y:S02]  /*00e0*/  SHF.R.U32.HI R11, RZ, 0x1f, R0 ;  /* 0x0000001fff0b7819 */ /* 0x000fe40000011600 */
[----:B------:R-:W-:Y:S02]  /*00f0*/  LEA.HI.SX32 R7, R6, R7, 0x12 ;  /* 0x0000000706077211 */ /* 0x000fe400078f92ff */
[----:B------:R-:W-:Y:S02]  /*0100*/  LEA.HI.SX32 R11, R0, R11, 0x12 ;  /* 0x0000000b000b7211 */ /* 0x000fe400078f92ff */
[----:B------:R-:W-:Y:S02]  /*0110*/  LEA.HI R0, R7, R7, RZ, 0x5 ;  /* 0x0000000707007211 */ /* 0x000fe400078f28ff */
[----:B------:R-:W-:Y:S02]  /*0120*/  LEA.HI R6, R11, R11, RZ, 0x5 ;  /* 0x0000000b0b067211 */ /* 0x000fe400078f28ff */
[----:B------:R-:W-:-:S02]  /*0130*/  LOP3.LUT R0, R0, 0xffffffe0, RZ, 0xc0, !PT ;  /* 0xffffffe000007812 */ /* 0x000fc400078ec0ff */
[----:B------:R-:W-:Y:S02]  /*0140*/  LOP3.LUT R6, R6, 0xffffffe0, RZ, 0xc0, !PT ;  /* 0xffffffe006067812 */ /* 0x000fe400078ec0ff */
[----:B------:R-:W-:Y:S02]  /*0150*/  IADD3 R7, R7, -R0, RZ ;  /* 0x8000000007077210 */ /* 0x000fe40007ffe0ff */
[----:B------:R-:W-:-:S03]  /*0160*/  IADD3 R13, R11, -R6, RZ ;  /* 0x800000060b0d7210 */ /* 0x000fc60007ffe0ff */
[--C-:B--2---:R-:W-:Y:S02]  /*0170*/  IMAD.WIDE R10, R7, 0x4, R2.reuse ;  /* 0x00000004070a7825 */ /* 0x104fe400078e0202 */
[----:B------:R-:W2:Y:S02]  /*0180*/  LDG.E.128 R4, desc[UR4][R8.64] ;  /* 0x0000000408047981 */ /* 0x000ea4000c1e1d00 */
[----:B------:R-:W-:Y:S02]  /*0190*/  IMAD.WIDE R2, R13, 0x4, R2 ;  /* 0x000000040d027825 */ /* 0x000fe400078e0202 */
[----:B------:R-:W2:Y:S04]  /*01a0*/  LDG.E.EL R10, desc[UR4][R10.64] ;  /* 0x000000040a0a7981 */ /* 0x000ea8000c2e1900 */
[----:B------:R-:W3:Y:S04]  /*01b0*/  LDG.E.EL R2, desc[UR4][R2.64] ;  /* 0x0000000402027981 */ /* 0x000ee8000c2e1900 */
[----:B------:R-:W3:Y:S01]  /*01c0*/  LDG.E.128 R12, desc[UR4][R8.64+0x800] ;  /* 0x00080004080c7981 */ /* 0x000ee2000c1e1d00 */
[--C-:B--2---:R-:W-:Y:S01]  /*01d0*/  FADD R4, R4, R10.reuse ;  /* 0x0000000a04047221 */ /* 0x104fe20000000000 */
[--C-:B------:R-:W-:Y:S01]  /*01e0*/  FADD R5, R5, R10.reuse ;  /* 0x0000000a05057221 */ /* 0x100fe20000000000 */
[--C-:B------:R-:W-:Y:S01]  /*01f0*/  FADD R6, R6, R10.reuse ;  /* 0x0000000a06067221 */ /* 0x100fe20000000000 */
[----:B------:R-:W-:Y:S01]  /*0200*/  FADD R7, R7, R10 ;  /* 0x0000000a07077221 */ /* 0x000fe20000000000 */
[--C-:B---3--:R-:W-:Y:S01]  /*0210*/  FADD R12, R12, R2.reuse ;  /* 0x000000020c0c7221 */ /* 0x108fe20000000000 */
[--C-:B------:R-:W-:Y:S01]  /*0220*/  FADD R13, R13, R2.reuse ;  /* 0x000000020d0d7221 */ /* 0x100fe20000000000 */
[--C-:B------:R-:W-:Y:S01]  /*0230*/  FADD R14, R14, R2.reuse ;  /* 0x000000020e0e7221 */ /* 0x100fe20000000000 */
[----:B------:R-:W-:Y:S01]  /*0240*/  FADD R15, R15, R2 ;  /* 0x000000020f0f7221 */ /* 0x000fe20000000000 */
[----:B------:R-:W-:Y:S04]  /*0250*/  STG.E.128 desc[UR4][R8.64], R4 ;  /* 0x0000000408007986 */ /* 0x000fe8000c101d04 */
[----:B------:R-:W-:Y:S01]  /*0260*/  STG.E.128 desc[UR4][R8.64+0x800], R12 ;  /* 0x0008000c08007986 */ /* 0x000fe2000c101d04 */
[----:B------:R-:W-:Y:S05]  /*0270*/  EXIT ;  /* 0x000000000000794d */ /* 0x000fea0003800000 */
.L_x_0:
[----:B------:R-:W-:-:S00]  /*0280*/  BRA `(.L_x_0) ;  /* 0xfffffffc00fc7947 */ /* 0x000fc0000383ffff */
[----:B------:R-:W-:-:S00]  /*0290*/  NOP ;  /* 0x0000000000007918 */ /* 0x000fc00000000000 */
        /* <DEDUP_REMOVED lines=14> */
.L_x_1:


//--------------------- .nv.constant0.triton_poi_fused_convolution_8 --------------------------
	.section	.nv.constant0.triton_poi_fused_convolution_8,"a",@progbits
	.sectionflags	@""
	.align	4
.nv.constant0.triton_poi_fused_convolution_8:
	.zero		548
